//
// Generated by NVIDIA NVVM Compiler
//
// Compiler Build ID: CL-36424714
// Cuda compilation tools, release 13.0, V13.0.88
// Based on NVVM 20.0.0
//

.version 9.0
.target sm_100
.address_size 64

	// .globl	VecAdd

.visible .entry VecAdd(
	.param .u64 .ptr .align 1 VecAdd_param_0,
	.param .u64 .ptr .align 1 VecAdd_param_1,
	.param .u64 .ptr .align 1 VecAdd_param_2,
	.param .f32 VecAdd_param_3
)
{
	.reg .b32 	%r<5>;
	.reg .b32 	%f<6>;
	.reg .b64 	%rd<11>;

	ld.param.u64 	%rd1, [VecAdd_param_0];
	ld.param.u64 	%rd2, [VecAdd_param_1];
	ld.param.u64 	%rd3, [VecAdd_param_2];
	ld.param.f32 	%f1, [VecAdd_param_3];
	cvta.to.global.u64 	%rd4, %rd3;
	cvta.to.global.u64 	%rd5, %rd2;
	cvta.to.global.u64 	%rd6, %rd1;
	mov.u32 	%r1, %ntid.x;
	mov.u32 	%r2, %ctaid.x;
	mov.u32 	%r3, %tid.x;
	mad.lo.s32 	%r4, %r1, %r2, %r3;
	mul.wide.s32 	%rd7, %r4, 4;
	add.s64 	%rd8, %rd6, %rd7;
	ld.global.f32 	%f2, [%rd8];
	add.s64 	%rd9, %rd5, %rd7;
	ld.global.f32 	%f3, [%rd9];
	add.f32 	%f4, %f2, %f3;
	add.f32 	%f5, %f1, %f4;
	add.s64 	%rd10, %rd4, %rd7;
	st.global.f32 	[%rd10], %f5;
	ret;

}


// ===== COMPILED SASS (sm_100) =====

	.target	sm_100

	.elftype	@"ET_EXEC"


//--------------------- .note.nv.tkinfo           --------------------------
	.section	.note.nv.tkinfo,"",@"SHT_NOTE"
	.sectionflags	@"SHF_NOTE_NV_TKINFO"
	.tkinfo
        /*0018*/ 	.word	0x00000002
        /*0030*/ 	.string	""
        /*0030*/ 	.string	"ptxas"
        /*0030*/ 	.string	"Cuda compilation tools, release 13.0, V13.0.88"
        /*0030*/ 	.string	"Build cuda_13.0.r13.0/compiler.36424714_0"
        /*0030*/ 	.string	"-arch sm_100 -m 64 "



//--------------------- .note.nv.cuinfo           --------------------------
	.section	.note.nv.cuinfo,"",@"SHT_NOTE"
	.sectionflags	@"SHF_NOTE_NV_CUINFO"
        /*0018*/ 	.short	0x0002
        /*001a*/ 	.short	0x0064
        /*001c*/ 	.short	0x0082
	.zero		2


//--------------------- .nv.info                  --------------------------
	.section	.nv.info,"",@"SHT_CUDA_INFO"
	.align	4


	//----- nvinfo : EIATTR_REGCOUNT
	.align		4
        /*0000*/ 	.byte	0x04, 0x2f
        /*0002*/ 	.short	(.L_1 - .L_0)
	.align		4
.L_0:
        /*0004*/ 	.word	index@(VecAdd)
        /*0008*/ 	.word	0x0000000c


	//----- nvinfo : EIATTR_FRAME_SIZE
	.align		4
.L_1:
        /*000c*/ 	.byte	0x04, 0x11
        /*000e*/ 	.short	(.L_3 - .L_2)
	.align		4
.L_2:
        /*0010*/ 	.word	index@(VecAdd)
        /*0014*/ 	.word	0x00000000


	//----- nvinfo : EIATTR_MIN_STACK_SIZE
	.align		4
.L_3:
        /*0018*/ 	.byte	0x04, 0x12
        /*001a*/ 	.short	(.L_5 - .L_4)
	.align		4
.L_4:
        /*001c*/ 	.word	index@(VecAdd)
        /*0020*/ 	.word	0x00000000
.L_5:


//--------------------- .nv.compat                --------------------------
	.section	.nv.compat,"",@"SHT_CUDA_COMPAT_INFO"
	.align	4
        /*0000*/ 	.byte	0x02, 0x09, 0x00, 0x00, 0x02, 0x02, 0x01, 0x00, 0x02, 0x05, 0x05, 0x00, 0x03, 0x07, 0x01, 0x01
        /*0010*/ 	.byte	0x02, 0x03, 0x00, 0x00, 0x02, 0x06, 0x01, 0x00, 0x04, 0x0b, 0x08, 0x00, 0x09, 0x00, 0x00, 0x00
        /*0020*/ 	.byte	0x00, 0x00, 0x00, 0x00


//--------------------- .nv.info.VecAdd           --------------------------
	.section	.nv.info.VecAdd,"",@"SHT_CUDA_INFO"
	.sectionflags	@""
	.align	4


	//----- nvinfo : EIATTR_CUDA_API_VERSION
	.align		4
        /*0000*/ 	.byte	0x04, 0x37
        /*0002*/ 	.short	(.L_7 - .L_6)
.L_6:
        /*0004*/ 	.word	0x00000082


	//----- nvinfo : EIATTR_KPARAM_INFO
	.align		4
.L_7:
        /*0008*/ 	.byte	0x04, 0x17
        /*000a*/ 	.short	(.L_9 - .L_8)
.L_8:
        /*000c*/ 	.word	0x00000000
        /*0010*/ 	.short	0x0003
        /*0012*/ 	.short	0x0018
        /*0014*/ 	.byte	0x00, 0xf0, 0x11, 0x00


	//----- nvinfo : EIATTR_KPARAM_INFO
	.align		4
.L_9:
        /*0018*/ 	.byte	0x04, 0x17
        /*001a*/ 	.short	(.L_11 - .L_10)
.L_10:
        /*001c*/ 	.word	0x00000000
        /*0020*/ 	.short	0x0002
        /*0022*/ 	.short	0x0010
        /*0024*/ 	.byte	0x00, 0xf5, 0x21, 0x00


	//----- nvinfo : EIATTR_KPARAM_INFO
	.align		4
.L_11:
        /*0028*/ 	.byte	0x04, 0x17
        /*002a*/ 	.short	(.L_13 - .L_12)
.L_12:
        /*002c*/ 	.word	0x00000000
        /*0030*/ 	.short	0x0001
        /*0032*/ 	.short	0x0008
        /*0034*/ 	.byte	0x00, 0xf5, 0x21, 0x00


	//----- nvinfo : EIATTR_KPARAM_INFO
	.align		4
.L_13:
        /*0038*/ 	.byte	0x04, 0x17
        /*003a*/ 	.short	(.L_15 - .L_14)
.L_14:
        /*003c*/ 	.word	0x00000000
        /*0040*/ 	.short	0x0000
        /*0042*/ 	.short	0x0000
        /*0044*/ 	.byte	0x00, 0xf5, 0x21, 0x00


	//----- nvinfo : EIATTR_SPARSE_MMA_MASK
	.align		4
.L_15:
        /*0048*/ 	.byte	0x03, 0x50
        /*004a*/ 	.short	0x0000


	//----- nvinfo : EIATTR_MAXREG_COUNT
	.align		4
        /*004c*/ 	.byte	0x03, 0x1b
        /*004e*/ 	.short	0x00ff


	//----- nvinfo : EIATTR_MERCURY_ISA_VERSION
	.align		4
        /*0050*/ 	.byte	0x03, 0x5f
        /*0052*/ 	.short	0x0101


	//----- nvinfo : EIATTR_VRC_CTA_INIT_COUNT
	.align		4
        /*0054*/ 	.byte	0x02, 0x4a
	.zero		1
	.zero		1


	//----- nvinfo : EIATTR_EXIT_INSTR_OFFSETS
	.align		4
        /*0058*/ 	.byte	0x04, 0x1c
        /*005a*/ 	.short	(.L_17 - .L_16)


	//   ....[0]....
.L_16:
        /*005c*/ 	.word	0x00000120


	//----- nvinfo : EIATTR_CBANK_PARAM_SIZE
	.align		4
.L_17:
        /*0060*/ 	.byte	0x03, 0x19
        /*0062*/ 	.short	0x001c


	//----- nvinfo : EIATTR_PARAM_CBANK
	.align		4
        /*0064*/ 	.byte	0x04, 0x0a
        /*0066*/ 	.short	(.L_19 - .L_18)
	.align		4
.L_18:
        /*0068*/ 	.word	index@(.nv.constant0.VecAdd)
        /*006c*/ 	.short	0x0380
        /*006e*/ 	.short	0x001c


	//----- nvinfo : EIATTR_SW_WAR
	.align		4
.L_19:
        /*0070*/ 	.byte	0x04, 0x36
        /*0072*/ 	.short	(.L_21 - .L_20)
.L_20:
        /*0074*/ 	.word	0x00000008
.L_21:


//--------------------- .nv.callgraph             --------------------------
	.section	.nv.callgraph,"",@"SHT_CUDA_CALLGRAPH"
	.align	4
	.sectionentsize	8
	.align		4
        /*0000*/ 	.word	0x00000000
	.align		4
        /*0004*/ 	.word	0xffffffff
	.align		4
        /*0008*/ 	.word	0x00000000
	.align		4
        /*000c*/ 	.word	0xfffffffe
	.align		4
        /*0010*/ 	.word	0x00000000
	.align		4
        /*0014*/ 	.word	0xfffffffd
	.align		4
        /*0018*/ 	.word	0x00000000
	.align		4
        /*001c*/ 	.word	0xfffffffc


//--------------------- .text.VecAdd              --------------------------
	.section	.text.VecAdd,"ax",@progbits
	.align	128
        .global         VecAdd
        .type           VecAdd,@function
        .size           VecAdd,(.L_x_1 - VecAdd)
        .other          VecAdd,@"STO_CUDA_ENTRY STV_DEFAULT"
VecAdd:
.text.VecAdd:
[----:B------:R-:W-:Y:S01]  /*0000*/  LDC R1, c[0x0][0x37c] ;  /* 0x0000df00ff017b82 */ /* 0x000fe20000000800 */
[----:B------:R-:W0:Y:S07]  /*0010*/  S2R R9, SR_CTAID.X ;  /* 0x0000000000097919 */ /* 0x000e2e0000002500 */
[----:B------:R-:W1:Y:S01]  /*0020*/  LDC.64 R2, c[0x0][0x380] ;  /* 0x0000e000ff027b82 */ /* 0x000e620000000a00 */
[----:B------:R-:W0:Y:S01]  /*0030*/  LDCU UR6, c[0x0][0x360] ;  /* 0x00006c00ff0677ac */ /* 0x000e220008000800 */
[----:B------:R-:W0:Y:S01]  /*0040*/  S2R R0, SR_TID.X ;  /* 0x0000000000007919 */ /* 0x000e220000002100 */
[----:B------:R-:W2:Y:S05]  /*0050*/  LDCU.64 UR4, c[0x0][0x358] ;  /* 0x00006b00ff0477ac */ /* 0x000eaa0008000a00 */
[----:B------:R-:W3:Y:S08]  /*0060*/  LDC.64 R4, c[0x0][0x388] ;  /* 0x0000e200ff047b82 */ /* 0x000ef00000000a00 */
[----:B------:R-:W4:Y:S01]  /*0070*/  LDC.64 R6, c[0x0][0x390] ;  /* 0x0000e400ff067b82 */ /* 0x000f220000000a00 */
[----:B0-----:R-:W-:Y:S01]  /*0080*/  IMAD R9, R9, UR6, R0 ;  /* 0x0000000609097c24 */ /* 0x001fe2000f8e0200 */
[----:B------:R-:W0:Y:S03]  /*0090*/  LDCU UR6, c[0x0][0x398] ;  /* 0x00007300ff0677ac */ /* 0x000e260008000800 */
[----:B-1----:R-:W-:-:S04]  /*00a0*/  IMAD.WIDE R2, R9, 0x4, R2 ;  /* 0x0000000409027825 */ /* 0x002fc800078e0202 */
[C---:B---3--:R-:W-:Y:S02]  /*00b0*/  IMAD.WIDE R4, R9.reuse, 0x4, R4 ;  /* 0x0000000409047825 */ /* 0x048fe400078e0204 */
[----:B--2---:R-:W2:Y:S04]  /*00c0*/  LDG.E R2, desc[UR4][R2.64] ;  /* 0x0000000402027981 */ /* 0x004ea8000c1e1900 */
[----:B------:R-:W2:Y:S01]  /*00d0*/  LDG.E R5, desc[UR4][R4.64] ;  /* 0x0000000404057981 */ /* 0x000ea2000c1e1900 */
[----:B----4-:R-:W-:-:S04]  /*00e0*/  IMAD.WIDE R6, R9, 0x4, R6 ;  /* 0x0000000409067825 */ /* 0x010fc800078e0206 */
[----:B--2---:R-:W-:-:S04]  /*00f0*/  FADD R0, R2, R5 ;  /* 0x0000000502007221 */ /* 0x004fc80000000000 */
[----:B0-----:R-:W-:-:S05]  /*0100*/  FADD R9, R0, UR6 ;  /* 0x0000000600097e21 */ /* 0x001fca0008000000 */
[----:B------:R-:W-:Y:S01]  /*0110*/  STG.E desc[UR4][R6.64], R9 ;  /* 0x0000000906007986 */ /* 0x000fe2000c101904 */
[----:B------:R-:W-:Y:S05]  /*0120*/  EXIT ;  /* 0x000000000000794d */ /* 0x000fea0003800000 */
.L_x_0:
[----:B------:R-:W-:-:S00]  /*0130*/  BRA `(.L_x_0) ;  /* 0xfffffffc00fc7947 */ /* 0x000fc0000383ffff */
[----:B------:R-:W-:-:S00]  /*0140*/  NOP ;  /* 0x0000000000007918 */ /* 0x000fc00000000000 */
        /* <DEDUP_REMOVED lines=11> */
.L_x_1:


//--------------------- .nv.shared.reserved.0     --------------------------
	.section	.nv.shared.reserved.0,"aw",@nobits
	.weak		__nv_reservedSMEM_offset_0_alias
	.size		__nv_reservedSMEM_offset_0_alias, 0, 64
	.other		__nv_reservedSMEM_offset_0_alias,@"STO_CUDA_RESERVED_SHARED STV_DEFAULT"
__nv_reservedSMEM_offset_0_alias:
	.zero		0
	.zero		64


//--------------------- .nv.constant0.VecAdd      --------------------------
	.section	.nv.constant0.VecAdd,"a",@progbits
	.sectionflags	@""
	.align	4
.nv.constant0.VecAdd:
	.zero		924


//--------------------- SYMBOLS --------------------------

	.type		.nv.reservedSmem.offset0,@object
	.size		.nv.reservedSmem.offset0,0x4
